	.headerflags	@"EF_CUDA_TEXMODE_UNIFIED EF_CUDA_64BIT_ADDRESS EF_CUDA_ACCELERATORS EF_CUDA_SM90 EF_CUDA_VIRTUAL_SM(EF_CUDA_SM90)"
	.elftype	@"ET_EXEC"


//--------------------- .nv.info                  --------------------------
	.section	.nv.info,"",@"SHT_CUDA_INFO"
	.align	4


	//----- nvinfo : EIATTR_REGCOUNT
	.align		4
        /*0000*/ 	.byte	0x04, 0x2f
        /*0002*/ 	.short	(.L_1 - .L_0)
	.align		4
.L_0:
        /*0004*/ 	.word	index@(triton_poi_fused_max_pool2d_with_indices_9)
        /*0008*/ 	.word	0x0000001d


	//----- nvinfo : EIATTR_MIN_STACK_SIZE
	.align		4
.L_1:
        /*000c*/ 	.byte	0x04, 0x12
        /*000e*/ 	.short	(.L_3 - .L_2)
	.align		4
.L_2:
        /*0010*/ 	.word	index@(triton_poi_fused_max_pool2d_with_indices_9)
        /*0014*/ 	.word	0x00000000


	//----- nvinfo : EIATTR_FRAME_SIZE
	.align		4
.L_3:
        /*0018*/ 	.byte	0x04, 0x11
        /*001a*/ 	.short	(.L_5 - .L_4)
	.align		4
.L_4:
        /*001c*/ 	.word	index@(triton_poi_fused_max_pool2d_with_indices_9)
        /*0020*/ 	.word	0x00000000


	//----- nvinfo : EIATTR_MIN_STACK_SIZE
	.align		4
.L_5:
        /*0024*/ 	.byte	0x04, 0x12
        /*0026*/ 	.short	(.L_7 - .L_6)
	.align		4
.L_6:
        /*0028*/ 	.word	index@(triton_poi_fused_max_pool2d_with_indices_9)
        /*002c*/ 	.word	0x00000000
.L_7:


//--------------------- .nv.info.triton_poi_fused_max_pool2d_with_indices_9 --------------------------
	.section	.nv.info.triton_poi_fused_max_pool2d_with_indices_9,"",@"SHT_CUDA_INFO"
	.sectionflags	@""
	.align	4


	//----- nvinfo : EIATTR_CUDA_API_VERSION
	.align		4
        /*0000*/ 	.byte	0x04, 0x37
        /*0002*/ 	.short	(.L_9 - .L_8)
.L_8:
        /*0004*/ 	.word	0x0000007c


	//----- nvinfo : EIATTR_KPARAM_INFO
	.align		4
.L_9:
        /*0008*/ 	.byte	0x04, 0x17
        /*000a*/ 	.short	(.L_11 - .L_10)
.L_10:
        /*000c*/ 	.word	0x00000000
        /*0010*/ 	.short	0x0003
        /*0012*/ 	.short	0x0018
        /*0014*/ 	.byte	0x00, 0xf0, 0x11, 0x00


	//----- nvinfo : EIATTR_KPARAM_INFO
	.align		4
.L_11:
        /*0018*/ 	.byte	0x04, 0x17
        /*001a*/ 	.short	(.L_13 - .L_12)
.L_12:
        /*001c*/ 	.word	0x00000000
        /*0020*/ 	.short	0x0002
        /*0022*/ 	.short	0x0010
        /*0024*/ 	.byte	0x00, 0xf4, 0x21, 0x00


	//----- nvinfo : EIATTR_KPARAM_INFO
	.align		4
.L_13:
        /*0028*/ 	.byte	0x04, 0x17
        /*002a*/ 	.short	(.L_15 - .L_14)
.L_14:
        /*002c*/ 	.word	0x00000000
        /*0030*/ 	.short	0x0001
        /*0032*/ 	.short	0x0008
        /*0034*/ 	.byte	0x00, 0xf4, 0x21, 0x00


	//----- nvinfo : EIATTR_KPARAM_INFO
	.align		4
.L_15:
        /*0038*/ 	.byte	0x04, 0x17
        /*003a*/ 	.short	(.L_17 - .L_16)
.L_16:
        /*003c*/ 	.word	0x00000000
        /*0040*/ 	.short	0x0000
        /*0042*/ 	.short	0x0000
        /*0044*/ 	.byte	0x00, 0xf4, 0x21, 0x00


	//----- nvinfo : EIATTR_SPARSE_MMA_MASK
	.align		4
.L_17:
        /*0048*/ 	.byte	0x03, 0x50
        /*004a*/ 	.short	0x0000


	//----- nvinfo : EIATTR_MAXREG_COUNT
	.align		4
        /*004c*/ 	.byte	0x03, 0x1b
        /*004e*/ 	.short	0x00ff


	//----- nvinfo : EIATTR_EXIT_INSTR_OFFSETS
	.align		4
        /*0050*/ 	.byte	0x04, 0x1c
        /*0052*/ 	.short	(.L_19 - .L_18)


	//   ....[0]....
.L_18:
        /*0054*/ 	.word	0x00000d50


	//----- nvinfo : EIATTR_REQNTID
	.align		4
.L_19:
        /*0058*/ 	.byte	0x04, 0x10
        /*005a*/ 	.short	(.L_21 - .L_20)
.L_20:
        /*005c*/ 	.word	0x00000080
        /*0060*/ 	.word	0x00000001
        /*0064*/ 	.word	0x00000001


	//----- nvinfo : EIATTR_CBANK_PARAM_SIZE
	.align		4
.L_21:
        /*0068*/ 	.byte	0x03, 0x19
        /*006a*/ 	.short	0x001c


	//----- nvinfo : EIATTR_PARAM_CBANK
	.align		4
        /*006c*/ 	.byte	0x04, 0x0a
        /*006e*/ 	.short	(.L_23 - .L_22)
	.align		4
.L_22:
        /*0070*/ 	.word	index@(.nv.constant0.triton_poi_fused_max_pool2d_with_indices_9)
        /*0074*/ 	.short	0x0210
        /*0076*/ 	.short	0x001c


	//----- nvinfo : EIATTR_SW_WAR
	.align		4
.L_23:
        /*0078*/ 	.byte	0x04, 0x36
        /*007a*/ 	.short	(.L_25 - .L_24)
.L_24:
        /*007c*/ 	.word	0x00000008
.L_25:


//--------------------- .nv.callgraph             --------------------------
	.section	.nv.callgraph,"",@"SHT_CUDA_CALLGRAPH"
	.align	4
	.sectionentsize	8
	.align		4
        /*0000*/ 	.word	0x00000000
	.align		4
        /*0004*/ 	.word	0xffffffff
	.align		4
        /*0008*/ 	.word	0x00000000
	.align		4
        /*000c*/ 	.word	0xfffffffe
	.align		4
        /*0010*/ 	.word	0x00000000
	.align		4
        /*0014*/ 	.word	0xfffffffd
	.align		4
        /*0018*/ 	.word	0x00000000
	.align		4
        /*001c*/ 	.word	0xfffffffc


//--------------------- .text.triton_poi_fused_max_pool2d_with_indices_9 --------------------------
	.section	.text.triton_poi_fused_max_pool2d_with_indices_9,"ax",@progbits
	.align	128
        .global         triton_poi_fused_max_pool2d_with_indices_9
        .type           triton_poi_fused_max_pool2d_with_indices_9,@function
        .size           triton_poi_fused_max_pool2d_with_indices_9,(.L_x_1 - triton_poi_fused_max_pool2d_with_indices_9)
        .other          triton_poi_fused_max_pool2d_with_indices_9,@"STO_CUDA_ENTRY STV_DEFAULT"
triton_poi_fused_max_pool2d_with_indices_9:
.text.triton_poi_fused_max_pool2d_with_indices_9:
[----:B------:R-:W-:Y:S01]  /*0000*/  LDC R1, c[0x0][0x28] ;  /* 0x00000a00ff017b82 */ /* 0x000fe20000000800 */
[----:B------:R-:W1:Y:S01]  /*0010*/  S2R R0, SR_TID.X ;  /* 0x0000000000007919 */ /* 0x000e620000002100 */
[----:B------:R-:W-:Y:S01]  /*0020*/  CS2R R20, SRZ ;  /* 0x0000000000147805 */ /* 0x000fe2000001ff00 */
[----:B------:R-:W-:Y:S01]  /*0030*/  IMAD.MOV.U32 R19, RZ, RZ, RZ ;  /* 0x000000ffff137224 */ /* 0x000fe200078e00ff */
[----:B------:R-:W-:Y:S01]  /*0040*/  ULDC.64 UR4, c[0x0][0x208] ;  /* 0x0000820000047ab9 */ /* 0x000fe20000000a00 */
[----:B------:R-:W2:Y:S01]  /*0050*/  S2R R5, SR_CTAID.X ;  /* 0x0000000000057919 */ /* 0x000ea20000002500 */
[----:B------:R-:W-:Y:S01]  /*0060*/  IMAD.MOV.U32 R16, RZ, RZ, RZ ;  /* 0x000000ffff107224 */ /* 0x000fe200078e00ff */
[----:B------:R-:W-:Y:S01]  /*0070*/  ULDC.64 UR6, c[0x0][0x220] ;  /* 0x0000880000067ab9 */ /* 0x000fe20000000a00 */
[----:B-1----:R-:W-:Y:S01]  /*0080*/  IMAD.SHL.U32 R0, R0, 0x2, RZ ;  /* 0x0000000200007824 */ /* 0x002fe200078e00ff */
[----:B--2---:R-:W-:-:S04]  /*0090*/  SHF.R.S32.HI R3, RZ, 0x17, R5 ;  /* 0x00000017ff037819 */ /* 0x004fc80000011405 */
[----:B------:R-:W-:Y:S02]  /*00a0*/  LOP3.LUT R0, R0, 0xfe, RZ, 0xc0, !PT ;  /* 0x000000fe00007812 */ /* 0x000fe400078ec0ff */
[----:B------:R-:W-:-:S03]  /*00b0*/  SGXT R3, R3, 0x1 ;  /* 0x000000010303781a */ /* 0x000fc60000000200 */
[----:B------:R-:W-:-:S04]  /*00c0*/  IMAD R14, R5, 0x100, R0 ;  /* 0x00000100050e7824 */ /* 0x000fc800078e0200 */
[----:B------:R-:W-:Y:S01]  /*00d0*/  VIADD R12, R14, 0x1 ;  /* 0x000000010e0c7836 */ /* 0x000fe20000000000 */
[----:B------:R-:W-:-:S04]  /*00e0*/  LEA.HI R0, R3, R14, RZ, 0x4 ;  /* 0x0000000e03007211 */ /* 0x000fc800078f20ff */
[----:B------:R-:W-:Y:S02]  /*00f0*/  SHF.R.S32.HI R18, RZ, 0x4, R0 ;  /* 0x00000004ff127819 */ /* 0x000fe40000011400 */
[----:B------:R-:W-:Y:S02]  /*0100*/  LEA.HI R4, R3, R12, RZ, 0x4 ;  /* 0x0000000c03047211 */ /* 0x000fe400078f20ff */
[----:B------:R-:W-:Y:S01]  /*0110*/  LEA.HI R6, R18, R18, RZ, 0x4 ;  /* 0x0000001212067211 */ /* 0x000fe200078f20ff */
[----:B------:R-:W1:Y:S01]  /*0120*/  LDC.64 R2, c[0x0][0x210] ;  /* 0x00008400ff027b82 */ /* 0x000e620000000a00 */
[----:B------:R-:W-:Y:S01]  /*0130*/  LOP3.LUT R13, R0, 0xfffffff0, RZ, 0xc0, !PT ;  /* 0xfffffff0000d7812 */ /* 0x000fe200078ec0ff */
[----:B------:R-:W-:Y:S01]  /*0140*/  IMAD.SHL.U32 R15, R18, 0x40, RZ ;  /* 0x00000040120f7824 */ /* 0x000fe200078e00ff */
[----:B------:R-:W-:Y:S01]  /*0150*/  LOP3.LUT R7, R6, 0xfffffff0, RZ, 0xc0, !PT ;  /* 0xfffffff006077812 */ /* 0x000fe200078ec0ff */
[----:B------:R-:W-:Y:S01]  /*0160*/  IMAD.MOV.U32 R0, RZ, RZ, RZ ;  /* 0x000000ffff007224 */ /* 0x000fe200078e00ff */
[----:B------:R-:W-:Y:S01]  /*0170*/  LOP3.LUT R5, R4, 0xfffffff0, RZ, 0xc0, !PT ;  /* 0xfffffff004057812 */ /* 0x000fe200078ec0ff */
[----:B------:R-:W-:-:S02]  /*0180*/  IMAD.IADD R13, R14, 0x1, -R13 ;  /* 0x000000010e0d7824 */ /* 0x000fc400078e0a0d */
[----:B------:R-:W-:Y:S02]  /*0190*/  IMAD.IADD R18, R18, 0x1, -R7 ;  /* 0x0000000112127824 */ /* 0x000fe400078e0a07 */
[----:B------:R-:W-:Y:S02]  /*01a0*/  IMAD.IADD R12, R12, 0x1, -R5 ;  /* 0x000000010c0c7824 */ /* 0x000fe400078e0a05 */
[--C-:B------:R-:W-:Y:S01]  /*01b0*/  IMAD R17, R13, 0x2, R15.reuse ;  /* 0x000000020d117824 */ /* 0x100fe200078e020f */
[----:B------:R-:W-:Y:S01]  /*01c0*/  ISETP.GT.AND P1, PT, R18, RZ, PT ;  /* 0x000000ff1200720c */ /* 0x000fe20003f24270 */
[C---:B------:R-:W-:Y:S02]  /*01d0*/  IMAD R15, R12.reuse, 0x2, R15 ;  /* 0x000000020c0f7824 */ /* 0x040fe400078e020f */
[----:B------:R-:W-:Y:S01]  /*01e0*/  VIADD R5, R17, 0xffffffdf ;  /* 0xffffffdf11057836 */ /* 0x000fe20000000000 */
[----:B------:R-:W-:Y:S01]  /*01f0*/  ISETP.GT.AND P3, PT, R13, RZ, P1 ;  /* 0x000000ff0d00720c */ /* 0x000fe20000f64270 */
[----:B------:R-:W-:Y:S01]  /*0200*/  VIADD R9, R15, 0xffffffdf ;  /* 0xffffffdf0f097836 */ /* 0x000fe20000000000 */
[----:B------:R-:W-:Y:S01]  /*0210*/  ISETP.GT.AND P2, PT, R13, -0x1, P1 ;  /* 0xffffffff0d00780c */ /* 0x000fe20000f44270 */
[----:B------:R-:W-:Y:S01]  /*0220*/  VIADD R11, R15, 0xffffffe0 ;  /* 0xffffffe00f0b7836 */ /* 0x000fe20000000000 */
[C---:B------:R-:W-:Y:S01]  /*0230*/  ISETP.GT.AND P4, PT, R12.reuse, RZ, P1 ;  /* 0x000000ff0c00720c */ /* 0x040fe20000f84270 */
[----:B------:R-:W-:Y:S01]  /*0240*/  VIADD R7, R17, 0xffffffe0 ;  /* 0xffffffe011077836 */ /* 0x000fe20000000000 */
[----:B------:R-:W-:Y:S01]  /*0250*/  ISETP.GT.AND P1, PT, R12, -0x1, P1 ;  /* 0xffffffff0c00780c */ /* 0x000fe20000f24270 */
[----:B-1----:R-:W-:-:S04]  /*0260*/  IMAD.WIDE R4, R5, 0x4, R2 ;  /* 0x0000000405047825 */ /* 0x002fc800078e0202 */
[--C-:B------:R-:W-:Y:S02]  /*0270*/  IMAD.WIDE R8, R9, 0x4, R2.reuse ;  /* 0x0000000409087825 */ /* 0x100fe400078e0202 */
[----:B------:R1:W2:Y:S02]  /*0280*/  @P3 LDG.E.EL R20, desc[UR4][R4.64] ;  /* 0x0000000404143981 */ /* 0x0002a4000c2e1900 */
[--C-:B------:R-:W-:Y:S02]  /*0290*/  IMAD.WIDE R10, R11, 0x4, R2.reuse ;  /* 0x000000040b0a7825 */ /* 0x100fe400078e0202 */
[----:B------:R-:W3:Y:S02]  /*02a0*/  @P4 LDG.E.EL R19, desc[UR4][R8.64] ;  /* 0x0000000408134981 */ /* 0x000ee4000c2e1900 */
[----:B------:R-:W-:Y:S02]  /*02b0*/  IMAD.WIDE R6, R7, 0x4, R2 ;  /* 0x0000000407067825 */ /* 0x000fe400078e0202 */
[----:B------:R4:W5:Y:S02]  /*02c0*/  @P1 LDG.E.EL R16, desc[UR4][R10.64] ;  /* 0x000000040a101981 */ /* 0x000964000c2e1900 */
[----:B------:R-:W-:-:S02]  /*02d0*/  VIADD R23, R15, 0xffffffe1 ;  /* 0xffffffe10f177836 */ /* 0x000fc40000000000 */
[----:B------:R-:W5:Y:S01]  /*02e0*/  @P2 LDG.E.EL R0, desc[UR4][R6.64] ;  /* 0x0000000406002981 */ /* 0x000f62000c2e1900 */
[----:B------:R-:W-:Y:S02]  /*02f0*/  VIADD R25, R17, 0xffffffe1 ;  /* 0xffffffe111197836 */ /* 0x000fe40000000000 */
[----:B------:R-:W-:Y:S01]  /*0300*/  IMAD.WIDE R22, R23, 0x4, R2 ;  /* 0x0000000417167825 */ /* 0x000fe200078e0202 */
[----:B------:R-:W-:-:S03]  /*0310*/  ISETP.GT.AND P0, PT, R18, -0x1, PT ;  /* 0xffffffff1200780c */ /* 0x000fc60003f04270 */
[----:B------:R-:W-:Y:S01]  /*0320*/  IMAD.MOV.U32 R26, RZ, RZ, RZ ;  /* 0x000000ffff1a7224 */ /* 0x000fe200078e00ff */
[----:B------:R4:W5:Y:S01]  /*0330*/  @P1 LDG.E.EL R21, desc[UR4][R22.64] ;  /* 0x0000000416151981 */ /* 0x000962000c2e1900 */
[----:B------:R-:W-:Y:S01]  /*0340*/  IMAD.WIDE R24, R25, 0x4, R2 ;  /* 0x0000000419187825 */ /* 0x000fe200078e0202 */
[----:B------:R-:W-:-:S03]  /*0350*/  ISETP.GT.AND P6, PT, R13, RZ, P0 ;  /* 0x000000ff0d00720c */ /* 0x000fc600007c4270 */
[----:B-1----:R-:W-:Y:S01]  /*0360*/  VIADD R5, R17, 0xffffffff ;  /* 0xffffffff11057836 */ /* 0x002fe20000000000 */
[----:B------:R-:W5:Y:S01]  /*0370*/  @P2 LDG.E.EL R26, desc[UR4][R24.64] ;  /* 0x00000004181a2981 */ /* 0x000f62000c2e1900 */
[----:B----4-:R-:W-:Y:S02]  /*0380*/  CS2R R10, SRZ ;  /* 0x00000000000a7805 */ /* 0x010fe4000001ff00 */
[----:B------:R-:W-:Y:S01]  /*0390*/  IMAD.WIDE R4, R5, 0x4, R2 ;  /* 0x0000000405047825 */ /* 0x000fe200078e0202 */
[----:B------:R-:W-:-:S05]  /*03a0*/  ISETP.GT.AND P0, PT, R12, RZ, P0 ;  /* 0x000000ff0c00720c */ /* 0x000fca0000704270 */
[----:B------:R-:W4:Y:S01]  /*03b0*/  @P6 LDG.E.EL R10, desc[UR4][R4.64] ;  /* 0x00000004040a6981 */ /* 0x000f22000c2e1900 */
[----:B0-----:R-:W-:Y:S02]  /*03c0*/  IMAD.MOV.U32 R22, RZ, RZ, RZ ;  /* 0x000000ffff167224 */ /* 0x001fe400078e00ff */
[----:B------:R-:W-:-:S05]  /*03d0*/  IMAD.WIDE R8, R15, 0x4, R2 ;  /* 0x000000040f087825 */ /* 0x000fca00078e0202 */
[----:B------:R-:W4:Y:S01]  /*03e0*/  @P0 LDG.E.EL R22, desc[UR4][R8.64+-0x4] ;  /* 0xfffffc0408160981 */ /* 0x000f22000c2e1900 */
[----:B------:R-:W-:-:S04]  /*03f0*/  VIADD R7, R17, 0x1f ;  /* 0x0000001f11077836 */ /* 0x000fc80000000000 */
[----:B------:R-:W-:-:S05]  /*0400*/  IMAD.WIDE R6, R7, 0x4, R2 ;  /* 0x0000000407067825 */ /* 0x000fca00078e0202 */
[----:B------:R0:W4:Y:S01]  /*0410*/  @P6 LDG.E.EL R11, desc[UR4][R6.64] ;  /* 0x00000004060b6981 */ /* 0x000122000c2e1900 */
[----:B------:R-:W-:Y:S01]  /*0420*/  LOP3.LUT R13, R18, R13, RZ, 0xfc, !PT ;  /* 0x0000000d120d7212 */ /* 0x000fe200078efcff */
[----:B0-----:R-:W-:Y:S01]  /*0430*/  IMAD.MOV.U32 R6, RZ, RZ, RZ ;  /* 0x000000ffff067224 */ /* 0x001fe200078e00ff */
[----:B--2---:R-:W-:Y:S02]  /*0440*/  SEL R23, R20, 0xff800000, P3 ;  /* 0xff80000014177807 */ /* 0x004fe40001800000 */
[----:B---3--:R-:W-:Y:S02]  /*0450*/  SEL R20, R19, 0xff800000, P4 ;  /* 0xff80000013147807 */ /* 0x008fe40002000000 */
[----:B-----5:R-:W-:Y:S02]  /*0460*/  SEL R19, R16, 0xff800000, P1 ;  /* 0xff80000010137807 */ /* 0x020fe40000800000 */
[----:B------:R-:W-:Y:S02]  /*0470*/  SEL R16, R0, 0xff800000, P2 ;  /* 0xff80000000107807 */ /* 0x000fe40001000000 */
[----:B------:R-:W-:-:S02]  /*0480*/  FSETP.GT.AND P4, PT, R19, R20, PT ;  /* 0x000000141300720b */ /* 0x000fc40003f84000 */
[----:B------:R-:W-:Y:S02]  /*0490*/  FSETP.GT.AND P5, PT, R16, R23, PT ;  /* 0x000000171000720b */ /* 0x000fe40003fa4000 */
[----:B------:R-:W-:-:S04]  /*04a0*/  SEL R4, R21, 0xff800000, P1 ;  /* 0xff80000015047807 */ /* 0x000fc80000800000 */
[----:B------:R-:W-:Y:S02]  /*04b0*/  FSETP.NAN.AND P1, PT, R4, R4, PT ;  /* 0x000000040400720b */ /* 0x000fe40003f28000 */
[----:B------:R-:W-:Y:S02]  /*04c0*/  SEL R5, R26, 0xff800000, P2 ;  /* 0xff8000001a057807 */ /* 0x000fe40001000000 */
[C---:B------:R-:W-:Y:S02]  /*04d0*/  FSETP.NAN.AND P2, PT, R19.reuse, R19, PT ;  /* 0x000000131300720b */ /* 0x040fe40003f48000 */
[----:B------:R-:W-:Y:S02]  /*04e0*/  FSETP.NAN.AND P3, PT, R16, R16, PT ;  /* 0x000000101000720b */ /* 0x000fe40003f68000 */
[----:B------:R-:W-:Y:S02]  /*04f0*/  @!P4 SEL R19, R19, R20, P2 ;  /* 0x000000141313c207 */ /* 0x000fe40001000000 */
[----:B------:R-:W-:-:S02]  /*0500*/  FSETP.NAN.AND P2, PT, R5, R5, PT ;  /* 0x000000050500720b */ /* 0x000fc40003f48000 */
[----:B------:R-:W-:Y:S02]  /*0510*/  @!P5 SEL R16, R16, R23, P3 ;  /* 0x000000171010d207 */ /* 0x000fe40001800000 */
[----:B------:R-:W-:Y:S02]  /*0520*/  FSETP.GEU.AND P3, PT, R19, R4, PT ;  /* 0x000000041300720b */ /* 0x000fe40003f6e000 */
[----:B----4-:R-:W-:Y:S02]  /*0530*/  SEL R10, R10, 0xff800000, P6 ;  /* 0xff8000000a0a7807 */ /* 0x010fe40003000000 */
[----:B------:R-:W-:Y:S02]  /*0540*/  @!P1 SEL R4, R4, R19, !P3 ;  /* 0x0000001304049207 */ /* 0x000fe40005800000 */
[----:B------:R-:W-:Y:S02]  /*0550*/  P2R R20, PR, RZ, 0x10 ;  /* 0x00000010ff147803 */ /* 0x000fe40000000000 */
[----:B------:R-:W-:-:S02]  /*0560*/  FSETP.NAN.AND P1, PT, R10, R10, PT ;  /* 0x0000000a0a00720b */ /* 0x000fc40003f28000 */
[----:B------:R-:W-:-:S04]  /*0570*/  FSETP.GEU.AND P4, PT, R16, R5, PT ;  /* 0x000000051000720b */ /* 0x000fc80003f8e000 */
[----:B------:R-:W-:Y:S02]  /*0580*/  @!P2 SEL R5, R5, R16, !P4 ;  /* 0x000000100505a207 */ /* 0x000fe40006000000 */
[----:B------:R-:W-:Y:S02]  /*0590*/  P2R R19, PR, RZ, 0x10 ;  /* 0x00000010ff137803 */ /* 0x000fe40000000000 */
[----:B------:R-:W-:Y:S02]  /*05a0*/  FSETP.GEU.AND P4, PT, R5, R10, PT ;  /* 0x0000000a0500720b */ /* 0x000fe40003f8e000 */
[----:B------:R-:W-:Y:S02]  /*05b0*/  SEL R7, R22, 0xff800000, P0 ;  /* 0xff80000016077807 */ /* 0x000fe40000000000 */
[----:B------:R-:W-:Y:S02]  /*05c0*/  @!P1 SEL R10, R10, R5, !P4 ;  /* 0x000000050a0a9207 */ /* 0x000fe40006000000 */
[----:B------:R-:W-:-:S02]  /*05d0*/  FSETP.NAN.AND P1, PT, R7, R7, PT ;  /* 0x000000070700720b */ /* 0x000fc40003f28000 */
[----:B------:R-:W-:-:S04]  /*05e0*/  FSETP.GEU.AND P2, PT, R4, R7, PT ;  /* 0x000000070400720b */ /* 0x000fc80003f4e000 */
[----:B------:R-:W-:-:S07]  /*05f0*/  P2R R21, PR, RZ, 0x4 ;  /* 0x00000004ff157803 */ /* 0x000fce0000000000 */
[----:B------:R-:W-:Y:S02]  /*0600*/  @!P1 SEL R7, R7, R4, !P2 ;  /* 0x0000000407079207 */ /* 0x000fe40005000000 */
[----:B------:R-:W-:Y:S01]  /*0610*/  ISETP.GT.AND P2, PT, R13, -0x1, PT ;  /* 0xffffffff0d00780c */ /* 0x000fe20003f44270 */
[----:B------:R-:W-:-:S12]  /*0620*/  IMAD.WIDE R4, R17, 0x4, R2 ;  /* 0x0000000411047825 */ /* 0x000fd800078e0202 */
[----:B------:R-:W2:Y:S01]  /*0630*/  @P2 LDG.E.EL R6, desc[UR4][R4.64] ;  /* 0x0000000404062981 */ /* 0x000ea2000c2e1900 */
[----:B------:R-:W-:Y:S02]  /*0640*/  SEL R0, R11, 0xff800000, P6 ;  /* 0xff8000000b007807 */ /* 0x000fe40003000000 */
[----:B------:R-:W-:Y:S02]  /*0650*/  P2R R16, PR, RZ, 0x10 ;  /* 0x00000010ff107803 */ /* 0x000fe40000000000 */
[----:B------:R-:W-:Y:S02]  /*0660*/  LOP3.LUT R12, R18, R12, RZ, 0xfc, !PT ;  /* 0x0000000c120c7212 */ /* 0x000fe400078efcff */
[----:B--2---:R-:W-:-:S04]  /*0670*/  SEL R11, R6, 0xff800000, P2 ;  /* 0xff800000060b7807 */ /* 0x004fc80001000000 */
[-C--:B------:R-:W-:Y:S02]  /*0680*/  FSETP.NAN.AND P1, PT, R11, R11.reuse, PT ;  /* 0x0000000b0b00720b */ /* 0x080fe40003f28000 */
[----:B------:R-:W-:Y:S01]  /*0690*/  FSETP.GEU.AND P4, PT, R10, R11, PT ;  /* 0x0000000b0a00720b */ /* 0x000fe20003f8e000 */
[----:B------:R-:W-:-:S10]  /*06a0*/  IMAD.MOV.U32 R6, RZ, RZ, RZ ;  /* 0x000000ffff067224 */ /* 0x000fd400078e00ff */
[----:B------:R-:W-:Y:S02]  /*06b0*/  @!P1 SEL R11, R11, R10, !P4 ;  /* 0x0000000a0b0b9207 */ /* 0x000fe40006000000 */
[----:B------:R-:W-:-:S13]  /*06c0*/  ISETP.GT.AND P1, PT, R12, -0x1, PT ;  /* 0xffffffff0c00780c */ /* 0x000fda0003f24270 */
[----:B------:R-:W2:Y:S01]  /*06d0*/  @P1 LDG.E.EL R6, desc[UR4][R8.64] ;  /* 0x0000000408061981 */ /* 0x000ea2000c2e1900 */
[----:B------:R-:W-:Y:S02]  /*06e0*/  P2R R13, PR, RZ, 0x10 ;  /* 0x00000010ff0d7803 */ /* 0x000fe40000000000 */
[----:B--2---:R-:W-:-:S04]  /*06f0*/  SEL R6, R6, 0xff800000, P1 ;  /* 0xff80000006067807 */ /* 0x004fc80000800000 */
[-C--:B------:R-:W-:Y:S02]  /*0700*/  FSETP.NAN.AND P6, PT, R6, R6.reuse, PT ;  /* 0x000000060600720b */ /* 0x080fe40003fc8000 */
[----:B------:R-:W-:-:S11]  /*0710*/  FSETP.GEU.AND P4, PT, R7, R6, PT ;  /* 0x000000060700720b */ /* 0x000fd60003f8e000 */
[----:B------:R-:W-:Y:S01]  /*0720*/  @!P6 SEL R6, R6, R7, !P4 ;  /* 0x000000070606e207 */ /* 0x000fe20006000000 */
[----:B------:R-:W-:-:S06]  /*0730*/  IMAD.MOV.U32 R7, RZ, RZ, RZ ;  /* 0x000000ffff077224 */ /* 0x000fcc00078e00ff */
        /* <DEDUP_REMOVED lines=8> */
[----:B------:R-:W-:Y:S01]  /*07c0*/  P2R R10, PR, RZ, 0x10 ;  /* 0x00000010ff0a7803 */ /* 0x000fe20000000000 */
[----:B------:R-:W-:-:S04]  /*07d0*/  VIADD R5, R15, 0x1f ;  /* 0x0000001f0f057836 */ /* 0x000fc80000000000 */
[----:B------:R-:W-:Y:S01]  /*07e0*/  IMAD.WIDE R4, R5, 0x4, R2 ;  /* 0x0000000405047825 */ /* 0x000fe200078e0202 */
[----:B--2---:R-:W-:-:S04]  /*07f0*/  SEL R11, R11, 0xff800000, P1 ;  /* 0xff8000000b0b7807 */ /* 0x004fc80000800000 */
[-C--:B------:R-:W-:Y:S02]  /*0800*/  FSETP.NAN.AND P6, PT, R11, R11.reuse, PT ;  /* 0x0000000b0b00720b */ /* 0x080fe40003fc8000 */
[----:B------:R-:W-:-:S11]  /*0810*/  FSETP.GEU.AND P4, PT, R6, R11, PT ;  /* 0x0000000b0600720b */ /* 0x000fd60003f8e000 */
[----:B------:R-:W-:Y:S01]  /*0820*/  @!P6 SEL R11, R11, R6, !P4 ;  /* 0x000000060b0be207 */ /* 0x000fe20006000000 */
[----:B------:R-:W-:-:S06]  /*0830*/  IMAD.MOV.U32 R6, RZ, RZ, RZ ;  /* 0x000000ffff067224 */ /* 0x000fcc00078e00ff */
[----:B------:R-:W2:Y:S01]  /*0840*/  @P0 LDG.E.EL R6, desc[UR4][R4.64] ;  /* 0x0000000404060981 */ /* 0x000ea2000c2e1900 */
[----:B------:R-:W-:Y:S01]  /*0850*/  FSETP.NAN.AND P6, PT, R0, R0, PT ;  /* 0x000000000000720b */ /* 0x000fe20003fc8000 */
[----:B------:R-:W-:-:S04]  /*0860*/  VIADD R9, R17, 0x20 ;  /* 0x0000002011097836 */ /* 0x000fc80000000000 */
[----:B------:R-:W-:Y:S01]  /*0870*/  IMAD.WIDE R8, R9, 0x4, R2 ;  /* 0x0000000409087825 */ /* 0x000fe200078e0202 */
[----:B--2---:R-:W-:Y:S02]  /*0880*/  SEL R6, R6, 0xff800000, P0 ;  /* 0xff80000006067807 */ /* 0x004fe40000000000 */
[----:B------:R-:W-:-:S05]  /*0890*/  FSETP.GEU.AND P0, PT, R7, R0, PT ;  /* 0x000000000700720b */ /* 0x000fca0003f0e000 */
[----:B------:R-:W-:Y:S01]  /*08a0*/  @!P6 SEL R0, R0, R7, !P0 ;  /* 0x000000070000e207 */ /* 0x000fe20004000000 */
[----:B------:R-:W-:-:S06]  /*08b0*/  IMAD.MOV.U32 R7, RZ, RZ, RZ ;  /* 0x000000ffff077224 */ /* 0x000fcc00078e00ff */
[----:B------:R-:W2:Y:S01]  /*08c0*/  @P2 LDG.E.EL R7, desc[UR4][R8.64] ;  /* 0x0000000408072981 */ /* 0x000ea2000c2e1900 */
[----:B------:R-:W-:Y:S01]  /*08d0*/  P2R R18, PR, RZ, 0x10 ;  /* 0x00000010ff127803 */ /* 0x000fe20000000000 */
[----:B------:R-:W-:Y:S01]  /*08e0*/  VIADD R5, R15, 0x20 ;  /* 0x000000200f057836 */ /* 0x000fe20000000000 */
[----:B--2---:R-:W-:-:S04]  /*08f0*/  SEL R7, R7, 0xff800000, P2 ;  /* 0xff80000007077807 */ /* 0x004fc80001000000 */
[-C--:B------:R-:W-:Y:S02]  /*0900*/  FSETP.NAN.AND P4, PT, R7, R7.reuse, PT ;  /* 0x000000070700720b */ /* 0x080fe40003f88000 */
[----:B------:R-:W-:-:S11]  /*0910*/  FSETP.GEU.AND P6, PT, R0, R7, PT ;  /* 0x000000070000720b */ /* 0x000fd60003fce000 */
[----:B------:R-:W-:Y:S02]  /*0920*/  @!P4 SEL R7, R7, R0, !P6 ;  /* 0x000000000707c207 */ /* 0x000fe40007000000 */
[----:B------:R-:W-:Y:S02]  /*0930*/  SEL R0, RZ, 0x1, !P5 ;  /* 0x00000001ff007807 */ /* 0x000fe40006800000 */
[----:B------:R-:W-:Y:S02]  /*0940*/  FSETP.NAN.AND P5, PT, R6, R6, PT ;  /* 0x000000060600720b */ /* 0x000fe40003fa8000 */
[----:B------:R-:W-:-:S04]  /*0950*/  ISETP.NE.AND P4, PT, R20, RZ, PT ;  /* 0x000000ff1400720c */ /* 0x000fc80003f85270 */
[----:B------:R-:W-:Y:S02]  /*0960*/  SEL R4, RZ, 0x1, !P4 ;  /* 0x00000001ff047807 */ /* 0x000fe40006000000 */
[----:B------:R-:W-:-:S05]  /*0970*/  FSETP.GEU.AND P4, PT, R11, R6, PT ;  /* 0x000000060b00720b */ /* 0x000fca0003f8e000 */
[----:B------:R-:W-:Y:S02]  /*0980*/  @!P5 SEL R6, R6, R11, !P4 ;  /* 0x0000000b0606d207 */ /* 0x000fe40006000000 */
[----:B------:R-:W-:Y:S02]  /*0990*/  ISETP.NE.AND P5, PT, R19, RZ, PT ;  /* 0x000000ff1300720c */ /* 0x000fe40003fa5270 */
[----:B------:R-:W-:Y:S02]  /*09a0*/  SEL R8, R4, 0x2, P3 ;  /* 0x0000000204087807 */ /* 0x000fe40001800000 */
[----:B------:R-:W-:Y:S01]  /*09b0*/  SEL R11, R0, 0x2, P5 ;  /* 0x00000002000b7807 */ /* 0x000fe20002800000 */
[----:B------:R-:W-:Y:S02]  /*09c0*/  IMAD.MOV.U32 R0, RZ, RZ, RZ ;  /* 0x000000ffff007224 */ /* 0x000fe400078e00ff */
[----:B------:R-:W-:-:S05]  /*09d0*/  IMAD.WIDE R4, R5, 0x4, R2 ;  /* 0x0000000405047825 */ /* 0x000fca00078e0202 */
[----:B------:R-:W2:Y:S01]  /*09e0*/  @P1 LDG.E.EL R0, desc[UR4][R4.64] ;  /* 0x0000000404001981 */ /* 0x000ea2000c2e1900 */
[----:B------:R-:W-:Y:S02]  /*09f0*/  P2R R22, PR, RZ, 0x1 ;  /* 0x00000001ff167803 */ /* 0x000fe40000000000 */
[----:B------:R-:W-:-:S04]  /*0a00*/  ISETP.NE.AND P0, PT, R12, RZ, PT ;  /* 0x000000ff0c00720c */ /* 0x000fc80003f05270 */
[----:B------:R-:W-:Y:S02]  /*0a10*/  P2R R12, PR, RZ, 0x1 ;  /* 0x00000001ff0c7803 */ /* 0x000fe40000000000 */
[----:B------:R-:W-:-:S04]  /*0a20*/  ISETP.NE.AND P0, PT, R13, RZ, PT ;  /* 0x000000ff0d00720c */ /* 0x000fc80003f05270 */
[----:B------:R-:W-:Y:S02]  /*0a30*/  P2R R13, PR, RZ, 0x1 ;  /* 0x00000001ff0d7803 */ /* 0x000fe40000000000 */
[----:B------:R-:W-:-:S04]  /*0a40*/  ISETP.NE.AND P0, PT, R21, RZ, PT ;  /* 0x000000ff1500720c */ /* 0x000fc80003f05270 */
[----:B------:R-:W-:Y:S02]  /*0a50*/  P2R R21, PR, RZ, 0x1 ;  /* 0x00000001ff157803 */ /* 0x000fe40000000000 */
[----:B------:R-:W-:Y:S01]  /*0a60*/  ISETP.NE.AND P0, PT, R16, RZ, PT ;  /* 0x000000ff1000720c */ /* 0x000fe20003f05270 */
[----:B------:R-:W-:-:S03]  /*0a70*/  VIADD R9, R17, 0x21 ;  /* 0x0000002111097836 */ /* 0x000fc60000000000 */
[----:B------:R-:W-:Y:S02]  /*0a80*/  SEL R11, R11, 0x3, P0 ;  /* 0x000000030b0b7807 */ /* 0x000fe40000000000 */
[----:B------:R-:W-:-:S04]  /*0a90*/  ISETP.NE.AND P0, PT, R21, RZ, PT ;  /* 0x000000ff1500720c */ /* 0x000fc80003f05270 */
[----:B------:R-:W-:Y:S01]  /*0aa0*/  SEL R16, R8, 0x3, P0 ;  /* 0x0000000308107807 */ /* 0x000fe20000000000 */
[----:B------:R-:W-:Y:S01]  /*0ab0*/  IMAD.WIDE R8, R9, 0x4, R2 ;  /* 0x0000000409087825 */ /* 0x000fe200078e0202 */
[----:B--2---:R-:W-:-:S04]  /*0ac0*/  SEL R0, R0, 0xff800000, P1 ;  /* 0xff80000000007807 */ /* 0x004fc80000800000 */
[-C--:B------:R-:W-:Y:S02]  /*0ad0*/  FSETP.NAN.AND P3, PT, R0, R0.reuse, PT ;  /* 0x000000000000720b */ /* 0x080fe40003f68000 */
[----:B------:R-:W-:-:S11]  /*0ae0*/  FSETP.GEU.AND P5, PT, R6, R0, PT ;  /* 0x000000000600720b */ /* 0x000fd60003fae000 */
[----:B------:R-:W-:Y:S01]  /*0af0*/  @!P3 SEL R0, R0, R6, !P5 ;  /* 0x000000060000b207 */ /* 0x000fe20006800000 */
[----:B------:R-:W-:-:S06]  /*0b00*/  IMAD.MOV.U32 R6, RZ, RZ, RZ ;  /* 0x000000ffff067224 */ /* 0x000fcc00078e00ff */
[----:B------:R-:W2:Y:S01]  /*0b10*/  @P2 LDG.E.EL R6, desc[UR4][R8.64] ;  /* 0x0000000408062981 */ /* 0x000ea2000c2e1900 */
[----:B------:R-:W-:Y:S01]  /*0b20*/  ISETP.NE.AND P0, PT, R13, RZ, PT ;  /* 0x000000ff0d00720c */ /* 0x000fe20003f05270 */
[----:B------:R-:W-:Y:S01]  /*0b30*/  IMAD.MOV.U32 R5, RZ, RZ, RZ ;  /* 0x000000ffff057224 */ /* 0x000fe200078e00ff */
[----:B--2---:R-:W-:Y:S02]  /*0b40*/  SEL R4, R6, 0xff800000, P2 ;  /* 0xff80000006047807 */ /* 0x004fe40001000000 */
[----:B------:R-:W-:Y:S01]  /*0b50*/  SEL R6, R11, 0x4, P0 ;  /* 0x000000040b067807 */ /* 0x000fe20000000000 */
[----:B------:R-:W-:Y:S01]  /*0b60*/  VIADD R11, R15, 0x21 ;  /* 0x000000210f0b7836 */ /* 0x000fe20000000000 */
[----:B------:R-:W-:-:S03]  /*0b70*/  ISETP.NE.AND P2, PT, R10, RZ, PT ;  /* 0x000000ff0a00720c */ /* 0x000fc60003f45270 */
[----:B------:R-:W-:Y:S01]  /*0b80*/  IMAD.WIDE R10, R11, 0x4, R2 ;  /* 0x000000040b0a7825 */ /* 0x000fe200078e0202 */
[----:B------:R-:W-:Y:S01]  /*0b90*/  ISETP.NE.AND P0, PT, R12, RZ, PT ;  /* 0x000000ff0c00720c */ /* 0x000fe20003f05270 */
[----:B------:R-:W0:Y:S03]  /*0ba0*/  LDC.64 R2, c[0x0][0x218] ;  /* 0x00008600ff027b82 */ /* 0x000e260000000a00 */
[----:B------:R1:W2:Y:S01]  /*0bb0*/  @P1 LDG.E.EL R5, desc[UR4][R10.64] ;  /* 0x000000040a051981 */ /* 0x0002a2000c2e1900 */
[----:B------:R-:W-:Y:S02]  /*0bc0*/  SEL R16, R16, 0x4, P0 ;  /* 0x0000000410107807 */ /* 0x000fe40000000000 */
[----:B------:R-:W-:Y:S02]  /*0bd0*/  ISETP.NE.AND P3, PT, R18, RZ, PT ;  /* 0x000000ff1200720c */ /* 0x000fe40003f65270 */
[----:B------:R-:W-:-:S02]  /*0be0*/  ISETP.NE.AND P0, PT, R22, RZ, PT ;  /* 0x000000ff1600720c */ /* 0x000fc40003f05270 */
[----:B------:R-:W-:Y:S02]  /*0bf0*/  SEL R6, R6, 0x5, P2 ;  /* 0x0000000506067807 */ /* 0x000fe40001000000 */
[----:B------:R-:W-:Y:S02]  /*0c00*/  SEL R16, R16, 0x5, P3 ;  /* 0x0000000510107807 */ /* 0x000fe40001800000 */
[----:B------:R-:W-:Y:S02]  /*0c10*/  SEL R6, R6, 0x6, P0 ;  /* 0x0000000606067807 */ /* 0x000fe40000000000 */
[----:B------:R-:W-:Y:S02]  /*0c20*/  SEL R16, R16, 0x6, P4 ;  /* 0x0000000610107807 */ /* 0x000fe40002000000 */
[----:B------:R-:W-:Y:S02]  /*0c30*/  SEL R6, R6, 0x7, P6 ;  /* 0x0000000706067807 */ /* 0x000fe40003000000 */
[----:B------:R-:W-:-:S02]  /*0c40*/  FSETP.GEU.AND P2, PT, R7, R4, PT ;  /* 0x000000040700720b */ /* 0x000fc40003f4e000 */
[----:B------:R-:W-:Y:S02]  /*0c50*/  SEL R16, R16, 0x7, P5 ;  /* 0x0000000710107807 */ /* 0x000fe40002800000 */
[----:B------:R-:W-:Y:S02]  /*0c60*/  SEL R6, R6, 0x8, P2 ;  /* 0x0000000806067807 */ /* 0x000fe40001000000 */
[----:B------:R-:W-:Y:S02]  /*0c70*/  IADD3 R8, P4, R14, UR6, RZ ;  /* 0x000000060e087c10 */ /* 0x000fe4000ff9e0ff */
[----:B-1----:R-:W-:Y:S01]  /*0c80*/  LOP3.LUT R11, R6, 0xff, RZ, 0xc0, !PT ;  /* 0x000000ff060b7812 */ /* 0x002fe200078ec0ff */
[C---:B0-----:R-:W-:Y:S01]  /*0c90*/  IMAD.WIDE R2, R14.reuse, 0x4, R2 ;  /* 0x000000040e027825 */ /* 0x041fe200078e0202 */
[----:B------:R-:W-:Y:S02]  /*0ca0*/  LEA.HI.X.SX32 R9, R14, UR7, 0x1, P4 ;  /* 0x000000070e097c11 */ /* 0x000fe4000a0f0eff */
[----:B--2---:R-:W-:-:S02]  /*0cb0*/  SEL R5, R5, 0xff800000, P1 ;  /* 0xff80000005057807 */ /* 0x004fc40000800000 */
[----:B------:R-:W-:Y:S02]  /*0cc0*/  FSETP.NAN.AND P1, PT, R4, R4, PT ;  /* 0x000000040400720b */ /* 0x000fe40003f28000 */
[-C--:B------:R-:W-:Y:S02]  /*0cd0*/  FSETP.NAN.AND P0, PT, R5, R5.reuse, PT ;  /* 0x000000050500720b */ /* 0x080fe40003f08000 */
[----:B------:R-:W-:-:S04]  /*0ce0*/  FSETP.GEU.AND P3, PT, R0, R5, PT ;  /* 0x000000050000720b */ /* 0x000fc80003f6e000 */
[----:B------:R-:W-:-:S05]  /*0cf0*/  SEL R16, R16, 0x8, P3 ;  /* 0x0000000810107807 */ /* 0x000fca0001800000 */
[----:B------:R-:W-:Y:S01]  /*0d00*/  @!P1 SEL R4, R4, R7, !P2 ;  /* 0x0000000704049207 */ /* 0x000fe20005000000 */
[----:B------:R-:W-:Y:S01]  /*0d10*/  IMAD R11, R16, 0x100, R11 ;  /* 0x00000100100b7824 */ /* 0x000fe200078e020b */
[----:B------:R-:W-:-:S05]  /*0d20*/  @!P0 SEL R5, R5, R0, !P3 ;  /* 0x0000000005058207 */ /* 0x000fca0005800000 */
[----:B------:R-:W-:Y:S04]  /*0d30*/  STG.E.64 desc[UR4][R2.64], R4 ;  /* 0x0000000402007986 */ /* 0x000fe8000c101b04 */
[----:B------:R-:W-:Y:S01]  /*0d40*/  STG.E.U16 desc[UR4][R8.64], R11 ;  /* 0x0000000b08007986 */ /* 0x000fe2000c101504 */
[----:B------:R-:W-:Y:S05]  /*0d50*/  EXIT ;  /* 0x000000000000794d */ /* 0x000fea0003800000 */
.L_x_0:
[----:B------:R-:W-:-:S00]  /*0d60*/  BRA `(.L_x_0) ;  /* 0xfffffffc00fc7947 */ /* 0x000fc0000383ffff */
[----:B------:R-:W-:-:S00]  /*0d70*/  NOP ;  /* 0x0000000000007918 */ /* 0x000fc00000000000 */
        /* <DEDUP_REMOVED lines=8> */
.L_x_1:


//--------------------- .nv.constant0.triton_poi_fused_max_pool2d_with_indices_9 --------------------------
	.section	.nv.constant0.triton_poi_fused_max_pool2d_with_indices_9,"a",@progbits
	.sectionflags	@""
	.align	4
.nv.constant0.triton_poi_fused_max_pool2d_with_indices_9:
	.zero		556
